	.headerflags	@"EF_CUDA_TEXMODE_UNIFIED EF_CUDA_64BIT_ADDRESS EF_CUDA_ACCELERATORS EF_CUDA_SM90 EF_CUDA_VIRTUAL_SM(EF_CUDA_SM90)"
	.elftype	@"ET_EXEC"


//--------------------- .nv.info                  --------------------------
	.section	.nv.info,"",@"SHT_CUDA_INFO"
	.align	4


	//----- nvinfo : EIATTR_REGCOUNT
	.align		4
        /*0000*/ 	.byte	0x04, 0x2f
        /*0002*/ 	.short	(.L_3 - .L_2)
	.align		4
.L_2:
        /*0004*/ 	.word	index@(triton_poi_fused__native_batch_norm_legit_no_training_add_relu_27)
        /*0008*/ 	.word	0x00000040


	//----- nvinfo : EIATTR_MIN_STACK_SIZE
	.align		4
.L_3:
        /*000c*/ 	.byte	0x04, 0x12
        /*000e*/ 	.short	(.L_5 - .L_4)
	.align		4
.L_4:
        /*0010*/ 	.word	index@(triton_poi_fused__native_batch_norm_legit_no_training_add_relu_27)
        /*0014*/ 	.word	0x00000000


	//----- nvinfo : EIATTR_FRAME_SIZE
	.align		4
.L_5:
        /*0018*/ 	.byte	0x04, 0x11
        /*001a*/ 	.short	(.L_7 - .L_6)
	.align		4
.L_6:
        /*001c*/ 	.word	index@(triton_poi_fused__native_batch_norm_legit_no_training_add_relu_27)
        /*0020*/ 	.word	0x00000000


	//----- nvinfo : EIATTR_MIN_STACK_SIZE
	.align		4
.L_7:
        /*0024*/ 	.byte	0x04, 0x12
        /*0026*/ 	.short	(.L_9 - .L_8)
	.align		4
.L_8:
        /*0028*/ 	.word	index@(triton_poi_fused__native_batch_norm_legit_no_training_add_relu_27)
        /*002c*/ 	.word	0x00000000
.L_9:


//--------------------- .nv.info.triton_poi_fused__native_batch_norm_legit_no_training_add_relu_27 --------------------------
	.section	.nv.info.triton_poi_fused__native_batch_norm_legit_no_training_add_relu_27,"",@"SHT_CUDA_INFO"
	.sectionflags	@""
	.align	4


	//----- nvinfo : EIATTR_CUDA_API_VERSION
	.align		4
        /*0000*/ 	.byte	0x04, 0x37
        /*0002*/ 	.short	(.L_11 - .L_10)
.L_10:
        /*0004*/ 	.word	0x0000007c


	//----- nvinfo : EIATTR_KPARAM_INFO
	.align		4
.L_11:
        /*0008*/ 	.byte	0x04, 0x17
        /*000a*/ 	.short	(.L_13 - .L_12)
.L_12:
        /*000c*/ 	.word	0x00000000
        /*0010*/ 	.short	0x0009
        /*0012*/ 	.short	0x0044
        /*0014*/ 	.byte	0x00, 0xf0, 0x11, 0x00


	//----- nvinfo : EIATTR_KPARAM_INFO
	.align		4
.L_13:
        /*0018*/ 	.byte	0x04, 0x17
        /*001a*/ 	.short	(.L_15 - .L_14)
.L_14:
        /*001c*/ 	.word	0x00000000
        /*0020*/ 	.short	0x0008
        /*0022*/ 	.short	0x0040
        /*0024*/ 	.byte	0x00, 0xf0, 0x11, 0x00


	//----- nvinfo : EIATTR_KPARAM_INFO
	.align		4
.L_15:
        /*0028*/ 	.byte	0x04, 0x17
        /*002a*/ 	.short	(.L_17 - .L_16)
.L_16:
        /*002c*/ 	.word	0x00000000
        /*0030*/ 	.short	0x0007
        /*0032*/ 	.short	0x0038
        /*0034*/ 	.byte	0x00, 0xf4, 0x21, 0x00


	//----- nvinfo : EIATTR_KPARAM_INFO
	.align		4
.L_17:
        /*0038*/ 	.byte	0x04, 0x17
        /*003a*/ 	.short	(.L_19 - .L_18)
.L_18:
        /*003c*/ 	.word	0x00000000
        /*0040*/ 	.short	0x0006
        /*0042*/ 	.short	0x0030
        /*0044*/ 	.byte	0x00, 0xf4, 0x21, 0x00


	//----- nvinfo : EIATTR_KPARAM_INFO
	.align		4
.L_19:
        /*0048*/ 	.byte	0x04, 0x17
        /*004a*/ 	.short	(.L_21 - .L_20)
.L_20:
        /*004c*/ 	.word	0x00000000
        /*0050*/ 	.short	0x0005
        /*0052*/ 	.short	0x0028
        /*0054*/ 	.byte	0x00, 0xf4, 0x21, 0x00


	//----- nvinfo : EIATTR_KPARAM_INFO
	.align		4
.L_21:
        /*0058*/ 	.byte	0x04, 0x17
        /*005a*/ 	.short	(.L_23 - .L_22)
.L_22:
        /*005c*/ 	.word	0x00000000
        /*0060*/ 	.short	0x0004
        /*0062*/ 	.short	0x0020
        /*0064*/ 	.byte	0x00, 0xf4, 0x21, 0x00


	//----- nvinfo : EIATTR_KPARAM_INFO
	.align		4
.L_23:
        /*0068*/ 	.byte	0x04, 0x17
        /*006a*/ 	.short	(.L_25 - .L_24)
.L_24:
        /*006c*/ 	.word	0x00000000
        /*0070*/ 	.short	0x0003
        /*0072*/ 	.short	0x0018
        /*0074*/ 	.byte	0x00, 0xf4, 0x21, 0x00


	//----- nvinfo : EIATTR_KPARAM_INFO
	.align		4
.L_25:
        /*0078*/ 	.byte	0x04, 0x17
        /*007a*/ 	.short	(.L_27 - .L_26)
.L_26:
        /*007c*/ 	.word	0x00000000
        /*0080*/ 	.short	0x0002
        /*0082*/ 	.short	0x0010
        /*0084*/ 	.byte	0x00, 0xf4, 0x21, 0x00


	//----- nvinfo : EIATTR_KPARAM_INFO
	.align		4
.L_27:
        /*0088*/ 	.byte	0x04, 0x17
        /*008a*/ 	.short	(.L_29 - .L_28)
.L_28:
        /*008c*/ 	.word	0x00000000
        /*0090*/ 	.short	0x0001
        /*0092*/ 	.short	0x0008
        /*0094*/ 	.byte	0x00, 0xf4, 0x21, 0x00


	//----- nvinfo : EIATTR_KPARAM_INFO
	.align		4
.L_29:
        /*0098*/ 	.byte	0x04, 0x17
        /*009a*/ 	.short	(.L_31 - .L_30)
.L_30:
        /*009c*/ 	.word	0x00000000
        /*00a0*/ 	.short	0x0000
        /*00a2*/ 	.short	0x0000
        /*00a4*/ 	.byte	0x00, 0xf4, 0x21, 0x00


	//----- nvinfo : EIATTR_SPARSE_MMA_MASK
	.align		4
.L_31:
        /*00a8*/ 	.byte	0x03, 0x50
        /*00aa*/ 	.short	0x0000


	//----- nvinfo : EIATTR_MAXREG_COUNT
	.align		4
        /*00ac*/ 	.byte	0x03, 0x1b
        /*00ae*/ 	.short	0x00ff


	//----- nvinfo : EIATTR_EXIT_INSTR_OFFSETS
	.align		4
        /*00b0*/ 	.byte	0x04, 0x1c
        /*00b2*/ 	.short	(.L_33 - .L_32)


	//   ....[0]....
.L_32:
        /*00b4*/ 	.word	0x00001820


	//   ....[1]....
        /*00b8*/ 	.word	0x00001860


	//----- nvinfo : EIATTR_REQNTID
	.align		4
.L_33:
        /*00bc*/ 	.byte	0x04, 0x10
        /*00be*/ 	.short	(.L_35 - .L_34)
.L_34:
        /*00c0*/ 	.word	0x00000100
        /*00c4*/ 	.word	0x00000001
        /*00c8*/ 	.word	0x00000001


	//----- nvinfo : EIATTR_CBANK_PARAM_SIZE
	.align		4
.L_35:
        /*00cc*/ 	.byte	0x03, 0x19
        /*00ce*/ 	.short	0x0048


	//----- nvinfo : EIATTR_PARAM_CBANK
	.align		4
        /*00d0*/ 	.byte	0x04, 0x0a
        /*00d2*/ 	.short	(.L_37 - .L_36)
	.align		4
.L_36:
        /*00d4*/ 	.word	index@(.nv.constant0.triton_poi_fused__native_batch_norm_legit_no_training_add_relu_27)
        /*00d8*/ 	.short	0x0210
        /*00da*/ 	.short	0x0048


	//----- nvinfo : EIATTR_SW_WAR
	.align		4
.L_37:
        /*00dc*/ 	.byte	0x04, 0x36
        /*00de*/ 	.short	(.L_39 - .L_38)
.L_38:
        /*00e0*/ 	.word	0x00000008
.L_39:


//--------------------- .nv.callgraph             --------------------------
	.section	.nv.callgraph,"",@"SHT_CUDA_CALLGRAPH"
	.align	4
	.sectionentsize	8
	.align		4
        /*0000*/ 	.word	0x00000000
	.align		4
        /*0004*/ 	.word	0xffffffff
	.align		4
        /*0008*/ 	.word	0x00000000
	.align		4
        /*000c*/ 	.word	0xfffffffe
	.align		4
        /*0010*/ 	.word	0x00000000
	.align		4
        /*0014*/ 	.word	0xfffffffd
	.align		4
        /*0018*/ 	.word	0x00000000
	.align		4
        /*001c*/ 	.word	0xfffffffc


//--------------------- .nv.constant4             --------------------------
	.section	.nv.constant4,"a",@progbits
	.align	8
	.align		8
.nv.constant4:
        /*0000*/ 	.dword	_$_str
	.align		8
        /*0008*/ 	.dword	_$_str_$_2


//--------------------- .text.triton_poi_fused__native_batch_norm_legit_no_training_add_relu_27 --------------------------
	.section	.text.triton_poi_fused__native_batch_norm_legit_no_training_add_relu_27,"ax",@progbits
	.sectionflags	@"SHF_BARRIERS=1"
	.align	128
        .global         triton_poi_fused__native_batch_norm_legit_no_training_add_relu_27
        .type           triton_poi_fused__native_batch_norm_legit_no_training_add_relu_27,@function
        .size           triton_poi_fused__native_batch_norm_legit_no_training_add_relu_27,(.L_x_1 - triton_poi_fused__native_batch_norm_legit_no_training_add_relu_27)
        .other          triton_poi_fused__native_batch_norm_legit_no_training_add_relu_27,@"STO_CUDA_ENTRY STV_DEFAULT"
triton_poi_fused__native_batch_norm_legit_no_training_add_relu_27:
.text.triton_poi_fused__native_batch_norm_legit_no_training_add_relu_27:
[----:B------:R-:W0:Y:S01]  /*0000*/  LDC R1, c[0x0][0x28] ;  /* 0x00000a00ff017b82 */ /* 0x000e220000000800 */
[----:B------:R-:W1:Y:S07]  /*0010*/  S2R R23, SR_TID.X ;  /* 0x0000000000177919 */ /* 0x000e6e0000002100 */
[----:B------:R-:W2:Y:S01]  /*0020*/  LDC.64 R24, c[0x0][0x210] ;  /* 0x00008400ff187b82 */ /* 0x000ea20000000a00 */
[----:B------:R-:W-:Y:S02]  /*0030*/  CS2R R16, SRZ ;  /* 0x0000000000107805 */ /* 0x000fe4000001ff00 */
[----:B------:R-:W-:Y:S01]  /*0040*/  CS2R R18, SRZ ;  /* 0x0000000000127805 */ /* 0x000fe2000001ff00 */
[----:B------:R-:W3:Y:S01]  /*0050*/  S2R R20, SR_CTAID.Y ;  /* 0x0000000000147919 */ /* 0x000ee20000002600 */
[----:B------:R-:W-:Y:S01]  /*0060*/  ULDC.64 UR6, c[0x0][0x208] ;  /* 0x0000820000067ab9 */ /* 0x000fe20000000a00 */
[----:B------:R-:W-:Y:S01]  /*0070*/  CS2R R12, SRZ ;  /* 0x00000000000c7805 */ /* 0x000fe2000001ff00 */
[----:B------:R-:W4:Y:S01]  /*0080*/  S2R R38, SR_CTAID.X ;  /* 0x0000000000267919 */ /* 0x000f220000002500 */
[----:B-1----:R-:W-:Y:S01]  /*0090*/  IMAD.SHL.U32 R21, R23, 0x4, RZ ;  /* 0x0000000417157824 */ /* 0x002fe200078e00ff */
[----:B------:R-:W-:-:S02]  /*00a0*/  SHF.R.U32.HI R5, RZ, 0x6, R23 ;  /* 0x00000006ff057819 */ /* 0x000fc40000011617 */
[--C-:B---3--:R-:W-:Y:S02]  /*00b0*/  SHF.R.S32.HI R22, RZ, 0x17, R20.reuse ;  /* 0x00000017ff167819 */ /* 0x108fe40000011414 */
[----:B------:R-:W-:Y:S02]  /*00c0*/  LOP3.LUT R3, R21, 0xfc, RZ, 0xc0, !PT ;  /* 0x000000fc15037812 */ /* 0x000fe400078ec0ff */
[----:B------:R-:W-:Y:S01]  /*00d0*/  SGXT R22, R22, 0x1 ;  /* 0x000000011616781a */ /* 0x000fe20000000200 */
[----:B----4-:R-:W-:Y:S01]  /*00e0*/  IMAD.SHL.U32 R38, R38, 0x10, RZ ;  /* 0x0000001026267824 */ /* 0x010fe200078e00ff */
[----:B------:R-:W-:Y:S02]  /*00f0*/  PRMT R3, R3, 0x6540, R20 ;  /* 0x0000654003037816 */ /* 0x000fe40000000014 */
[----:B------:R-:W-:Y:S02]  /*0100*/  SGXT.U32 R5, R5, 0x2 ;  /* 0x000000020505781a */ /* 0x000fe40000000000 */
[----:B------:R-:W-:-:S04]  /*0110*/  LEA.HI R0, R22, R3, RZ, 0x8 ;  /* 0x0000000316007211 */ /* 0x000fc800078f40ff */
[C---:B------:R-:W-:Y:S01]  /*0120*/  LOP3.LUT R2, R0.reuse, 0xffffff00, RZ, 0xc0, !PT ;  /* 0xffffff0000027812 */ /* 0x040fe200078ec0ff */
[----:B------:R-:W-:Y:S01]  /*0130*/  IMAD.SHL.U32 R4, R0, 0x100, RZ ;  /* 0x0000010000047824 */ /* 0x000fe200078e00ff */
[----:B------:R-:W-:-:S04]  /*0140*/  LOP3.LUT R0, R38, R5, RZ, 0xfc, !PT ;  /* 0x0000000526007212 */ /* 0x000fc800078efcff */
[----:B------:R-:W-:Y:S02]  /*0150*/  LOP3.LUT R4, R4, 0xffff0000, RZ, 0xc0, !PT ;  /* 0xffff000004047812 */ /* 0x000fe400078ec0ff */
[----:B------:R-:W-:Y:S02]  /*0160*/  ISETP.GE.AND P3, PT, R0, 0x100, PT ;  /* 0x000001000000780c */ /* 0x000fe40003f66270 */
[----:B------:R-:W-:Y:S02]  /*0170*/  IADD3 R7, R4, R3, -R2 ;  /* 0x0000000304077210 */ /* 0x000fe40007ffe802 */
[----:B------:R-:W-:-:S03]  /*0180*/  LOP3.LUT R2, R0, 0x4, RZ, 0xfc, !PT ;  /* 0x0000000400027812 */ /* 0x000fc600078efcff */
[----:B------:R-:W-:-:S04]  /*0190*/  IMAD R36, R0, 0x100, R7 ;  /* 0x0000010000247824 */ /* 0x000fc800078e0207 */
[----:B--2---:R-:W-:-:S05]  /*01a0*/  IMAD.WIDE R4, R36, 0x4, R24 ;  /* 0x0000000424047825 */ /* 0x004fca00078e0218 */
[----:B------:R1:W2:Y:S01]  /*01b0*/  @!P3 LDG.E.EL.128 R16, desc[UR6][R4.64] ;  /* 0x000000060410b981 */ /* 0x0002a2000c2e1d00 */
[C---:B------:R-:W-:Y:S01]  /*01c0*/  ISETP.GE.AND P2, PT, R2.reuse, 0x100, PT ;  /* 0x000001000200780c */ /* 0x040fe20003f46270 */
[----:B------:R-:W-:Y:S01]  /*01d0*/  IMAD R2, R2, 0x100, R7 ;  /* 0x0000010002027824 */ /* 0x000fe200078e0207 */
[----:B------:R-:W-:Y:S02]  /*01e0*/  CS2R R14, SRZ ;  /* 0x00000000000e7805 */ /* 0x000fe4000001ff00 */
[----:B------:R-:W-:Y:S02]  /*01f0*/  LOP3.LUT R3, R0, 0x8, RZ, 0xfc, !PT ;  /* 0x0000000800037812 */ /* 0x000fe400078efcff */
[----:B------:R-:W-:Y:S01]  /*0200*/  CS2R R8, SRZ ;  /* 0x0000000000087805 */ /* 0x000fe2000001ff00 */
[----:B------:R-:W-:Y:S01]  /*0210*/  IMAD.WIDE R26, R2, 0x4, R24 ;  /* 0x00000004021a7825 */ /* 0x000fe200078e0218 */
[----:B------:R-:W-:Y:S02]  /*0220*/  CS2R R10, SRZ ;  /* 0x00000000000a7805 */ /* 0x000fe4000001ff00 */
[----:B------:R-:W-:-:S02]  /*0230*/  ISETP.GE.AND P1, PT, R3, 0x100, PT ;  /* 0x000001000300780c */ /* 0x000fc40003f26270 */
[----:B------:R-:W-:Y:S02]  /*0240*/  LEA R3, R3, R7, 0x8 ;  /* 0x0000000703037211 */ /* 0x000fe400078e40ff */
[----:B------:R-:W-:Y:S01]  /*0250*/  LOP3.LUT R0, R0, 0xc, RZ, 0xfc, !PT ;  /* 0x0000000c00007812 */ /* 0x000fe200078efcff */
[----:B------:R3:W4:Y:S02]  /*0260*/  @!P2 LDG.E.EL.128 R12, desc[UR6][R26.64] ;  /* 0x000000061a0ca981 */ /* 0x000724000c2e1d00 */
[----:B------:R-:W-:-:S06]  /*0270*/  IMAD.WIDE R28, R3, 0x4, R24 ;  /* 0x00000004031c7825 */ /* 0x000fcc00078e0218 */
[----:B------:R5:W4:Y:S01]  /*0280*/  @!P1 LDG.E.EL.128 R8, desc[UR6][R28.64] ;  /* 0x000000061c089981 */ /* 0x000b22000c2e1d00 */
[C---:B------:R-:W-:Y:S01]  /*0290*/  ISETP.GE.AND P0, PT, R0.reuse, 0x100, PT ;  /* 0x000001000000780c */ /* 0x040fe20003f06270 */
[----:B------:R-:W-:Y:S01]  /*02a0*/  IMAD R0, R0, 0x100, R7 ;  /* 0x0000010000007824 */ /* 0x000fe200078e0207 */
[----:B-1----:R-:W-:Y:S02]  /*02b0*/  CS2R R4, SRZ ;  /* 0x0000000000047805 */ /* 0x002fe4000001ff00 */
[----:B------:R-:W-:Y:S01]  /*02c0*/  CS2R R6, SRZ ;  /* 0x0000000000067805 */ /* 0x000fe2000001ff00 */
[----:B------:R-:W1:Y:S01]  /*02d0*/  S2UR UR5, SR_CgaCtaId ;  /* 0x00000000000579c3 */ /* 0x000e620000008800 */
[----:B------:R-:W-:Y:S01]  /*02e0*/  IMAD.WIDE R24, R0, 0x4, R24 ;  /* 0x0000000400187825 */ /* 0x000fe200078e0218 */
[----:B------:R-:W-:Y:S01]  /*02f0*/  SHF.R.U32.HI R30, RZ, 0x2, R23 ;  /* 0x00000002ff1e7819 */ /* 0x000fe20000011617 */
[----:B------:R-:W-:Y:S01]  /*0300*/  UMOV UR4, 0x400 ;  /* 0x0000040000047882 */ /* 0x000fe20000000000 */
[----:B------:R-:W-:-:S04]  /*0310*/  LOP3.LUT R37, R21, 0x3fc, RZ, 0xc0, !PT ;  /* 0x000003fc15257812 */ /* 0x000fc800078ec0ff */
[----:B---3--:R-:W3:Y:S01]  /*0320*/  LDC.64 R26, c[0x0][0x220] ;  /* 0x00008800ff1a7b82 */ /* 0x008ee20000000a00 */
[----:B------:R3:W4:Y:S01]  /*0330*/  @!P0 LDG.E.EL.128 R4, desc[UR6][R24.64] ;  /* 0x0000000618048981 */ /* 0x000722000c2e1d00 */
[----:B------:R-:W-:Y:S01]  /*0340*/  LOP3.LUT R30, R30, 0x30, RZ, 0xc0, !PT ;  /* 0x000000301e1e7812 */ /* 0x000fe200078ec0ff */
[----:B-1----:R-:W-:-:S06]  /*0350*/  UPRMT UR4, UR5, 0x654, UR4 ;  /* 0x0000065405047896 */ /* 0x002fcc0008000004 */
[----:B------:R-:W-:-:S04]  /*0360*/  VIADD R32, R30, UR4 ;  /* 0x000000041e207c36 */ /* 0x000fc80008000000 */
[----:B------:R-:W-:Y:S01]  /*0370*/  IMAD R37, R37, 0x4, R32 ;  /* 0x0000000425257824 */ /* 0x000fe200078e0220 */
[----:B-----5:R-:W-:-:S04]  /*0380*/  PRMT R29, R23, 0x6540, R20 ;  /* 0x00006540171d7816 */ /* 0x020fc80000000014 */
[----:B------:R-:W-:Y:S02]  /*0390*/  LEA.HI R28, R22, R29, RZ, 0x8 ;  /* 0x0000001d161c7211 */ /* 0x000fe400078f40ff */
[----:B------:R-:W-:Y:S02]  /*03a0*/  LOP3.LUT R30, R23, 0xff, RZ, 0xc0, !PT ;  /* 0x000000ff171e7812 */ /* 0x000fe400078ec0ff */
[----:B------:R-:W-:Y:S02]  /*03b0*/  LOP3.LUT R28, R28, 0xffffff00, RZ, 0xc0, !PT ;  /* 0xffffff001c1c7812 */ /* 0x000fe400078ec0ff */
[----:B------:R-:W-:-:S03]  /*03c0*/  LEA R30, R30, UR4, 0x2 ;  /* 0x000000041e1e7c11 */ /* 0x000fc6000f8e10ff */
[----:B------:R-:W-:-:S04]  /*03d0*/  IMAD.IADD R31, R29, 0x1, -R28 ;  /* 0x000000011d1f7824 */ /* 0x000fc800078e0a1c */
[C---:B---3--:R-:W-:Y:S01]  /*03e0*/  IMAD.WIDE R24, R31.reuse, 0x4, R26 ;  /* 0x000000041f187825 */ /* 0x048fe200078e021a */
[----:B--2---:R-:W-:Y:S01]  /*03f0*/  STS.128 [R37], R16 ;  /* 0x0000001025007388 */ /* 0x004fe20000000c00 */
[----:B------:R-:W-:Y:S06]  /*0400*/  BAR.SYNC.DEFER_BLOCKING 0x0 ;  /* 0x0000000000007b1d */ /* 0x000fec0000010000 */
[----:B------:R-:W-:Y:S04]  /*0410*/  LDS R28, [R30] ;  /* 0x000000001e1c7984 */ /* 0x000fe80000000800 */
[----:B------:R-:W-:Y:S04]  /*0420*/  LDS R27, [R30+0x410] ;  /* 0x000410001e1b7984 */ /* 0x000fe80000000800 */
[----:B------:R-:W1:Y:S04]  /*0430*/  LDS R26, [R30+0x820] ;  /* 0x000820001e1a7984 */ /* 0x000e680000000800 */
[----:B------:R-:W2:Y:S01]  /*0440*/  LDS R29, [R30+0xc30] ;  /* 0x000c30001e1d7984 */ /* 0x000ea20000000800 */
[----:B------:R-:W-:Y:S06]  /*0450*/  BAR.SYNC.DEFER_BLOCKING 0x0 ;  /* 0x0000000000007b1d */ /* 0x000fec0000010000 */
[----:B----4-:R3:W-:Y:S02]  /*0460*/  STS.128 [R37], R12 ;  /* 0x0000000c25007388 */ /* 0x0107e40000000c00 */
[----:B------:R-:W-:Y:S08]  /*0470*/  BAR.SYNC.DEFER_BLOCKING 0x0 ;  /* 0x0000000000007b1d */ /* 0x000ff00000010000 */
[----:B---3--:R-:W3:Y:S01]  /*0480*/  LDC.64 R12, c[0x0][0x218] ;  /* 0x00008600ff0c7b82 */ /* 0x008ee20000000a00 */
[----:B------:R-:W-:Y:S04]  /*0490*/  LDS R40, [R30] ;  /* 0x000000001e287984 */ /* 0x000fe80000000800 */
[----:B------:R-:W-:Y:S04]  /*04a0*/  LDS R35, [R30+0x410] ;  /* 0x000410001e237984 */ /* 0x000fe80000000800 */
[----:B------:R-:W-:Y:S04]  /*04b0*/  LDS R32, [R30+0x820] ;  /* 0x000820001e207984 */ /* 0x000fe80000000800 */
[----:B------:R-:W-:Y:S01]  /*04c0*/  LDS R34, [R30+0xc30] ;  /* 0x000c30001e227984 */ /* 0x000fe20000000800 */
[----:B------:R-:W-:Y:S06]  /*04d0*/  BAR.SYNC.DEFER_BLOCKING 0x0 ;  /* 0x0000000000007b1d */ /* 0x000fec0000010000 */
[----:B------:R3:W-:Y:S02]  /*04e0*/  STS.128 [R37], R8 ;  /* 0x0000000825007388 */ /* 0x0007e40000000c00 */
[----:B------:R-:W-:Y:S01]  /*04f0*/  BAR.SYNC.DEFER_BLOCKING 0x0 ;  /* 0x0000000000007b1d */ /* 0x000fe20000010000 */
[----:B---3--:R-:W-:-:S07]  /*0500*/  IMAD.WIDE R8, R31, 0x4, R12 ;  /* 0x000000041f087825 */ /* 0x008fce00078e020c */
[----:B------:R-:W3:Y:S08]  /*0510*/  LDC.64 R10, c[0x0][0x228] ;  /* 0x00008a00ff0a7b82 */ /* 0x000ef00000000a00 */
[----:B------:R-:W4:Y:S01]  /*0520*/  LDC.64 R12, c[0x0][0x230] ;  /* 0x00008c00ff0c7b82 */ /* 0x000f220000000a00 */
[----:B------:R-:W-:Y:S04]  /*0530*/  LDS R46, [R30] ;  /* 0x000000001e2e7984 */ /* 0x000fe80000000800 */
[----:B------:R-:W-:Y:S04]  /*0540*/  LDS R45, [R30+0x410] ;  /* 0x000410001e2d7984 */ /* 0x000fe80000000800 */
[----:B------:R-:W-:Y:S04]  /*0550*/  LDS R44, [R30+0x820] ;  /* 0x000820001e2c7984 */ /* 0x000fe80000000800 */
[----:B------:R-:W5:Y:S01]  /*0560*/  LDS R43, [R30+0xc30] ;  /* 0x000c30001e2b7984 */ /* 0x000f620000000800 */
[----:B------:R-:W-:Y:S06]  /*0570*/  BAR.SYNC.DEFER_BLOCKING 0x0 ;  /* 0x0000000000007b1d */ /* 0x000fec0000010000 */
[----:B------:R1:W-:Y:S02]  /*0580*/  STS.128 [R37], R4 ;  /* 0x0000000425007388 */ /* 0x0003e40000000c00 */
[----:B------:R-:W-:Y:S06]  /*0590*/  BAR.SYNC.DEFER_BLOCKING 0x0 ;  /* 0x0000000000007b1d */ /* 0x000fec0000010000 */
[----:B------:R-:W2:Y:S01]  /*05a0*/  LDG.E.EL R42, desc[UR6][R24.64] ;  /* 0x00000006182a7981 */ /* 0x000ea2000c2e1900 */
[----:B---3--:R-:W-:-:S03]  /*05b0*/  IMAD.WIDE R10, R31, 0x4, R10 ;  /* 0x000000041f0a7825 */ /* 0x008fc600078e020a */
[----:B------:R3:W5:Y:S01]  /*05c0*/  LDG.E.EL R47, desc[UR6][R8.64] ;  /* 0x00000006082f7981 */ /* 0x000762000c2e1900 */
[----:B----4-:R-:W-:-:S03]  /*05d0*/  IMAD.WIDE R12, R31, 0x4, R12 ;  /* 0x000000041f0c7825 */ /* 0x010fc600078e020c */
[----:B------:R4:W5:Y:S04]  /*05e0*/  LDG.E.EL R48, desc[UR6][R10.64] ;  /* 0x000000060a307981 */ /* 0x000968000c2e1900 */
[----:B------:R3:W5:Y:S01]  /*05f0*/  LDG.E.EL R49, desc[UR6][R12.64] ;  /* 0x000000060c317981 */ /* 0x000762000c2e1900 */
[----:B01----:R-:W-:Y:S02]  /*0600*/  SHF.R.U32.HI R5, RZ, 0x2, R23 ;  /* 0x00000002ff057819 */ /* 0x003fe40000011617 */
[----:B------:R-:W-:Y:S01]  /*0610*/  LOP3.LUT R38, R38, 0xc, R21, 0xf8, !PT ;  /* 0x0000000c26267812 */ /* 0x000fe200078ef815 */
[----:B------:R-:W0:Y:S01]  /*0620*/  LDS R52, [R30] ;  /* 0x000000001e347984 */ /* 0x000e220000000800 */
[----:B------:R-:W-:-:S03]  /*0630*/  SGXT.U32 R5, R5, 0x6 ;  /* 0x000000060505781a */ /* 0x000fc60000000000 */
[----:B------:R-:W1:Y:S01]  /*0640*/  LDS R50, [R30+0x410] ;  /* 0x000410001e327984 */ /* 0x000e620000000800 */
[----:B------:R-:W-:Y:S02]  /*0650*/  PRMT R5, R5, 0x6540, R20 ;  /* 0x0000654005057816 */ /* 0x000fe40000000014 */
[----:B------:R-:W0:Y:S02]  /*0660*/  LDC.64 R20, c[0x0][0x238] ;  /* 0x00008e00ff147b82 */ /* 0x000e240000000a00 */
[----:B------:R-:W-:-:S04]  /*0670*/  LEA.HI R4, R22, R5, RZ, 0x8 ;  /* 0x0000000516047211 */ /* 0x000fc800078f40ff */
[C---:B------:R-:W-:Y:S02]  /*0680*/  LOP3.LUT R6, R4.reuse, 0xffff00, RZ, 0xc0, !PT ;  /* 0x00ffff0004067812 */ /* 0x040fe400078ec0ff */
[----:B------:R-:W-:Y:S02]  /*0690*/  SHF.L.U32 R4, R4, 0xa, RZ ;  /* 0x0000000a04047819 */ /* 0x000fe400000006ff */
[C---:B------:R-:W-:Y:S01]  /*06a0*/  LOP3.LUT R7, R5.reuse, 0x40, RZ, 0xfc, !PT ;  /* 0x0000004005077812 */ /* 0x040fe200078efcff */
[C---:B------:R-:W-:Y:S01]  /*06b0*/  IMAD.IADD R6, R5.reuse, 0x1, -R6 ;  /* 0x0000000105067824 */ /* 0x040fe200078e0a06 */
[C---:B---3--:R-:W-:Y:S02]  /*06c0*/  LOP3.LUT R9, R5.reuse, 0x80, RZ, 0xfc, !PT ;  /* 0x0000008005097812 */ /* 0x048fe400078efcff */
[----:B------:R-:W-:Y:S02]  /*06d0*/  LOP3.LUT R5, R5, 0xc0, RZ, 0xfc, !PT ;  /* 0x000000c005057812 */ /* 0x000fe400078efcff */
[----:B------:R-:W-:-:S02]  /*06e0*/  LOP3.LUT R31, R4, 0xfffc0000, RZ, 0xc0, !PT ;  /* 0xfffc0000041f7812 */ /* 0x000fc400078ec0ff */
[C---:B------:R-:W-:Y:S02]  /*06f0*/  LEA.HI R8, R22.reuse, R7, RZ, 0x8 ;  /* 0x0000000716087211 */ /* 0x040fe400078f40ff */
[C---:B----4-:R-:W-:Y:S02]  /*0700*/  LEA.HI R10, R22.reuse, R9, RZ, 0x8 ;  /* 0x00000009160a7211 */ /* 0x050fe400078f40ff */
[----:B------:R-:W-:Y:S01]  /*0710*/  LEA.HI R22, R22, R5, RZ, 0x8 ;  /* 0x0000000516167211 */ /* 0x000fe200078f40ff */
[----:B------:R-:W-:Y:S01]  /*0720*/  IMAD R31, R6, 0x100, R31 ;  /* 0x00000100061f7824 */ /* 0x000fe200078e021f */
[C---:B------:R-:W-:Y:S01]  /*0730*/  ISETP.GE.AND P4, PT, R38.reuse, 0x100, PT ;  /* 0x000001002600780c */ /* 0x040fe20003f86270 */
[----:B------:R-:W-:Y:S01]  /*0740*/  VIADD R18, R38, 0x30000 ;  /* 0x0003000026127836 */ /* 0x000fe20000000000 */
[----:B------:R-:W-:Y:S02]  /*0750*/  LOP3.LUT R4, R8, 0xffff00, RZ, 0xc0, !PT ;  /* 0x00ffff0008047812 */ /* 0x000fe400078ec0ff */
[----:B------:R-:W-:Y:S01]  /*0760*/  LOP3.LUT R14, R22, 0xffff00, RZ, 0xc0, !PT ;  /* 0x00ffff00160e7812 */ /* 0x000fe200078ec0ff */
[----:B------:R-:W-:-:S02]  /*0770*/  IMAD.IADD R17, R18, 0x1, R31 ;  /* 0x0000000112117824 */ /* 0x000fc400078e021f */
[----:B------:R-:W-:Y:S01]  /*0780*/  IMAD.IADD R33, R7, 0x1, -R4 ;  /* 0x0000000107217824 */ /* 0x000fe200078e0a04 */
[----:B------:R-:W-:Y:S01]  /*0790*/  CS2R R6, SRZ ;  /* 0x0000000000067805 */ /* 0x000fe2000001ff00 */
[----:B------:R-:W-:Y:S01]  /*07a0*/  IMAD.IADD R14, R5, 0x1, -R14 ;  /* 0x00000001050e7824 */ /* 0x000fe200078e0a0e */
[----:B------:R-:W-:Y:S01]  /*07b0*/  CS2R R4, SRZ ;  /* 0x0000000000047805 */ /* 0x000fe2000001ff00 */
[----:B0-----:R-:W-:-:S05]  /*07c0*/  IMAD.WIDE R16, R17, 0x4, R20 ;  /* 0x0000000411107825 */ /* 0x001fca00078e0214 */
[----:B------:R0:W3:Y:S01]  /*07d0*/  @!P4 LDG.E.EL.128 R4, desc[UR6][R16.64] ;  /* 0x000000061004c981 */ /* 0x0000e2000c2e1d00 */
[----:B------:R-:W-:Y:S02]  /*07e0*/  SHF.L.U32 R8, R8, 0xa, RZ ;  /* 0x0000000a08087819 */ /* 0x000fe400000006ff */
[C---:B------:R-:W-:Y:S01]  /*07f0*/  LOP3.LUT R12, R10.reuse, 0xffff00, RZ, 0xc0, !PT ;  /* 0x00ffff000a0c7812 */ /* 0x040fe200078ec0ff */
[----:B------:R-:W-:Y:S01]  /*0800*/  IMAD.SHL.U32 R10, R10, 0x400, RZ ;  /* 0x000004000a0a7824 */ /* 0x000fe200078e00ff */
[----:B------:R-:W-:Y:S01]  /*0810*/  LOP3.LUT R8, R8, 0xfffc0000, RZ, 0xc0, !PT ;  /* 0xfffc000008087812 */ /* 0x000fe200078ec0ff */
[----:B------:R-:W-:Y:S02]  /*0820*/  IMAD.SHL.U32 R22, R22, 0x400, RZ ;  /* 0x0000040016167824 */ /* 0x000fe400078e00ff */
[----:B------:R-:W-:Y:S01]  /*0830*/  IMAD.IADD R12, R9, 0x1, -R12 ;  /* 0x00000001090c7824 */ /* 0x000fe200078e0a0c */
[----:B------:R-:W-:Y:S01]  /*0840*/  LOP3.LUT R39, R10, 0xfffc0000, RZ, 0xc0, !PT ;  /* 0xfffc00000a277812 */ /* 0x000fe200078ec0ff */
[----:B------:R-:W-:Y:S01]  /*0850*/  IMAD R33, R33, 0x100, R8 ;  /* 0x0000010021217824 */ /* 0x000fe200078e0208 */
[----:B------:R-:W-:-:S02]  /*0860*/  LOP3.LUT R41, R22, 0xfffc0000, RZ, 0xc0, !PT ;  /* 0xfffc000016297812 */ /* 0x000fc400078ec0ff */
[----:B------:R-:W-:Y:S01]  /*0870*/  LEA R39, R12, R39, 0x8 ;  /* 0x000000270c277211 */ /* 0x000fe200078e40ff */
[----:B------:R-:W-:Y:S01]  /*0880*/  IMAD.IADD R23, R18, 0x1, R33 ;  /* 0x0000000112177824 */ /* 0x000fe200078e0221 */
[----:B------:R-:W-:Y:S01]  /*0890*/  CS2R R8, SRZ ;  /* 0x0000000000087805 */ /* 0x000fe2000001ff00 */
[----:B------:R-:W-:Y:S01]  /*08a0*/  IMAD R41, R14, 0x100, R41 ;  /* 0x000001000e297824 */ /* 0x000fe200078e0229 */
[----:B------:R-:W-:Y:S01]  /*08b0*/  CS2R R10, SRZ ;  /* 0x00000000000a7805 */ /* 0x000fe2000001ff00 */
[C---:B------:R-:W-:Y:S02]  /*08c0*/  IMAD.IADD R25, R18.reuse, 0x1, R39 ;  /* 0x0000000112197824 */ /* 0x040fe400078e0227 */
[----:B------:R-:W-:Y:S01]  /*08d0*/  IMAD.WIDE R22, R23, 0x4, R20 ;  /* 0x0000000417167825 */ /* 0x000fe200078e0214 */
[----:B------:R-:W-:Y:S02]  /*08e0*/  CS2R R12, SRZ ;  /* 0x00000000000c7805 */ /* 0x000fe4000001ff00 */
[----:B------:R-:W-:Y:S01]  /*08f0*/  CS2R R14, SRZ ;  /* 0x00000000000e7805 */ /* 0x000fe2000001ff00 */
[----:B0-----:R-:W-:Y:S01]  /*0900*/  IMAD.IADD R17, R18, 0x1, R41 ;  /* 0x0000000112117824 */ /* 0x001fe200078e0229 */
[----:B------:R0:W4:Y:S01]  /*0910*/  @!P4 LDG.E.EL.128 R8, desc[UR6][R22.64] ;  /* 0x000000061608c981 */ /* 0x000122000c2e1d00 */
[----:B------:R-:W-:Y:S01]  /*0920*/  IMAD.WIDE R24, R25, 0x4, R20 ;  /* 0x0000000419187825 */ /* 0x000fe200078e0214 */
[----:B------:R-:W-:-:S03]  /*0930*/  CS2R R18, SRZ ;  /* 0x0000000000127805 */ /* 0x000fc6000001ff00 */
[----:B------:R-:W-:Y:S01]  /*0940*/  IMAD.WIDE R20, R17, 0x4, R20 ;  /* 0x0000000411147825 */ /* 0x000fe200078e0214 */
[----:B------:R-:W-:Y:S01]  /*0950*/  CS2R R16, SRZ ;  /* 0x0000000000107805 */ /* 0x000fe2000001ff00 */
[----:B------:R1:W3:Y:S04]  /*0960*/  @!P4 LDG.E.EL.128 R12, desc[UR6][R24.64] ;  /* 0x00000006180cc981 */ /* 0x0002e8000c2e1d00 */
[----:B0-----:R-:W0:Y:S04]  /*0970*/  LDS R22, [R30+0x820] ;  /* 0x000820001e167984 */ /* 0x001e280000000800 */
[----:B------:R1:W3:Y:S04]  /*0980*/  @!P4 LDG.E.EL.128 R16, desc[UR6][R20.64] ;  /* 0x000000061410c981 */ /* 0x0002e8000c2e1d00 */
[----:B-1----:R-:W1:Y:S01]  /*0990*/  LDS R24, [R30+0xc30] ;  /* 0x000c30001e187984 */ /* 0x002e620000000800 */
[----:B------:R-:W-:Y:S01]  /*09a0*/  HFMA2.MMA R21, -RZ, RZ, 1.625, 0 ;  /* 0x3e800000ff157435 */ /* 0x000fe200000001ff */
[----:B------:R-:W0:Y:S01]  /*09b0*/  S2UR UR4, SR_CgaCtaId ;  /* 0x00000000000479c3 */ /* 0x000e220000008800 */
[----:B------:R-:W-:-:S02]  /*09c0*/  UMOV UR5, 0x400 ;  /* 0x0000040000057882 */ /* 0x000fc40000000000 */
[----:B0-----:R-:W-:Y:S01]  /*09d0*/  UPRMT UR4, UR4, 0x654, UR5 ;  /* 0x0000065404047896 */ /* 0x001fe20008000005 */
[----:B--2---:R-:W-:-:S04]  /*09e0*/  FADD R51, R42, 9.9999997473787516356e-06 ;  /* 0x3727c5ac2a337421 */ /* 0x004fc80000000000 */
[----:B------:R-:W0:Y:S02]  /*09f0*/  MUFU.SQRT R53, R51 ;  /* 0x0000003300357308 */ /* 0x000e240000002000 */
[C---:B0-----:R-:W-:Y:S02]  /*0a00*/  FSETP.GT.AND P5, PT, R53.reuse, 8.50705917302346158658e+37, PT ;  /* 0x7e8000003500780b */ /* 0x041fe40003fa4000 */
[----:B------:R-:W-:-:S11]  /*0a10*/  FSETP.GEU.AND P6, PT, R53, 1.175494350822287508e-38, PT ;  /* 0x008000003500780b */ /* 0x000fd60003fce000 */
[----:B------:R-:W-:-:S04]  /*0a20*/  @P5 FMUL R53, R53, 0.25 ;  /* 0x3e80000035355820 */ /* 0x000fc80000400000 */
[----:B------:R-:W-:-:S04]  /*0a30*/  @!P6 FMUL R53, R53, 16777216 ;  /* 0x4b8000003535e820 */ /* 0x000fc80000400000 */
[----:B------:R-:W0:Y:S01]  /*0a40*/  MUFU.RCP R20, R53 ;  /* 0x0000003500147308 */ /* 0x000e220000001000 */
[----:B------:R-:W-:-:S05]  /*0a50*/  FSEL R21, R21, 1, P5 ;  /* 0x3f80000015157808 */ /* 0x000fca0002800000 */
[----:B------:R-:W-:Y:S01]  /*0a60*/  @!P6 FMUL R21, R21, 16777216 ;  /* 0x4b8000001515e820 */ /* 0x000fe20000400000 */
[----:B------:R-:W2:Y:S01]  /*0a70*/  S2R R42, SR_TID.X ;  /* 0x00000000002a7919 */ /* 0x000ea20000002100 */
[--C-:B-----5:R-:W-:Y:S01]  /*0a80*/  FADD R23, R26, -R47.reuse ;  /* 0x8000002f1a177221 */ /* 0x120fe20000000000 */
[--C-:B------:R-:W-:Y:S01]  /*0a90*/  FADD R27, R27, -R47.reuse ;  /* 0x8000002f1b1b7221 */ /* 0x100fe20000000000 */
[----:B0-----:R-:W-:Y:S01]  /*0aa0*/  FMUL R20, R20, R21 ;  /* 0x0000001514147220 */ /* 0x001fe20000400000 */
[--C-:B------:R-:W-:Y:S01]  /*0ab0*/  FADD R21, R28, -R47.reuse ;  /* 0x8000002f1c157221 */ /* 0x100fe20000000000 */
[--C-:B------:R-:W-:Y:S02]  /*0ac0*/  FADD R29, R29, -R47.reuse ;  /* 0x8000002f1d1d7221 */ /* 0x100fe40000000000 */
[C---:B------:R-:W-:Y:S01]  /*0ad0*/  FMUL R54, R20.reuse, R23 ;  /* 0x0000001714367220 */ /* 0x040fe20000400000 */
[----:B------:R-:W-:Y:S01]  /*0ae0*/  FMUL R21, R20, R21 ;  /* 0x0000001514157220 */ /* 0x000fe20000400000 */
[--C-:B------:R-:W-:Y:S01]  /*0af0*/  FADD R26, R43, -R47.reuse ;  /* 0x8000002f2b1a7221 */ /* 0x100fe20000000000 */
[----:B------:R-:W-:Y:S01]  /*0b00*/  FADD R43, R52, -R47 ;  /* 0x8000002f342b7221 */ /* 0x000fe20000000000 */
[C-C-:B------:R-:W-:Y:S01]  /*0b10*/  FFMA R54, R48.reuse, R54, R49.reuse ;  /* 0x0000003630367223 */ /* 0x140fe20000000031 */
[----:B------:R-:W-:Y:S01]  /*0b20*/  FFMA R21, R48, R21, R49 ;  /* 0x0000001530157223 */ /* 0x000fe20000000031 */
[C---:B------:R-:W-:Y:S01]  /*0b30*/  FMUL R52, R20.reuse, R29 ;  /* 0x0000001d14347220 */ /* 0x040fe20000400000 */
[----:B------:R-:W-:Y:S01]  /*0b40*/  FMUL R56, R20, R27 ;  /* 0x0000001b14387220 */ /* 0x000fe20000400000 */
[--C-:B------:R-:W-:Y:S01]  /*0b50*/  FADD R25, R40, -R47.reuse ;  /* 0x8000002f28197221 */ /* 0x100fe20000000000 */
        /* <DEDUP_REMOVED lines=8> */
[----:B-1----:R-:W-:Y:S01]  /*0be0*/  FADD R47, R24, -R47 ;  /* 0x8000002f182f7221 */ /* 0x002fe20000000000 */
[C-C-:B------:R-:W-:Y:S01]  /*0bf0*/  FFMA R56, R48.reuse, R56, R49.reuse ;  /* 0x0000003830387223 */ /* 0x140fe20000000031 */
[--C-:B------:R-:W-:Y:S01]  /*0c00*/  FFMA R52, R48, R52, R49.reuse ;  /* 0x0000003430347223 */ /* 0x100fe20000000031 */
[----:B------:R-:W-:Y:S01]  /*0c10*/  FSETP.GEU.AND P6, PT, R54, RZ, PT ;  /* 0x000000ff3600720b */ /* 0x000fe20003fce000 */
[C---:B------:R-:W-:Y:S01]  /*0c20*/  FMUL R40, R20.reuse, R35 ;  /* 0x0000002314287220 */ /* 0x040fe20000400000 */
[C---:B------:R-:W-:Y:S01]  /*0c30*/  FSETP.GEU.AND P5, PT, R21.reuse, RZ, PT ;  /* 0x000000ff1500720b */ /* 0x040fe20003fae000 */
[C---:B------:R-:W-:Y:S01]  /*0c40*/  FMUL R50, R20.reuse, R25 ;  /* 0x0000001914327220 */ /* 0x040fe20000400000 */
        /* <DEDUP_REMOVED lines=9> */
[----:B------:R-:W-:Y:S01]  /*0ce0*/  FMUL R47, R20, R47 ;  /* 0x0000002f142f7220 */ /* 0x000fe20000400000 */
[----:B------:R-:W-:Y:S01]  /*0cf0*/  FSEL R54, R54, RZ, P6 ;  /* 0x000000ff36367208 */ /* 0x000fe20003000000 */
[C-C-:B------:R-:W-:Y:S01]  /*0d00*/  FFMA R50, R48.reuse, R50, R49.reuse ;  /* 0x0000003230327223 */ /* 0x140fe20000000031 */
[----:B------:R-:W-:Y:S01]  /*0d10*/  FSEL R20, R21, RZ, P5 ;  /* 0x000000ff15147208 */ /* 0x000fe20002800000 */
[----:B------:R-:W-:Y:S01]  /*0d20*/  FFMA R40, R48, R40, R49 ;  /* 0x0000002830287223 */ /* 0x000fe20000000031 */
[----:B------:R-:W-:-:S02]  /*0d30*/  FSETP.GEU.AND P6, PT, R56, RZ, PT ;  /* 0x000000ff3800720b */ /* 0x000fc40003fce000 */
[----:B------:R-:W-:Y:S01]  /*0d40*/  FSETP.GEU.AND P5, PT, R52, RZ, PT ;  /* 0x000000ff3400720b */ /* 0x000fe20003fae000 */
[--C-:B------:R-:W-:Y:S01]  /*0d50*/  FFMA R34, R48, R34, R49.reuse ;  /* 0x0000002230227223 */ /* 0x100fe20000000031 */
[----:B------:R-:W-:Y:S01]  /*0d60*/  FSEL R56, R56, RZ, P6 ;  /* 0x000000ff38387208 */ /* 0x000fe20003000000 */
[--C-:B------:R-:W-:Y:S01]  /*0d70*/  FFMA R32, R48, R32, R49.reuse ;  /* 0x0000002030207223 */ /* 0x100fe20000000031 */
[----:B------:R-:W-:Y:S02]  /*0d80*/  FSEL R52, R52, RZ, P5 ;  /* 0x000000ff34347208 */ /* 0x000fe40002800000 */
[----:B------:R-:W-:Y:S02]  /*0d90*/  FSETP.GEU.AND P5, PT, R50, RZ, PT ;  /* 0x000000ff3200720b */ /* 0x000fe40003fae000 */
[----:B------:R-:W-:Y:S01]  /*0da0*/  FSETP.GEU.AND P6, PT, R40, RZ, PT ;  /* 0x000000ff2800720b */ /* 0x000fe20003fce000 */
[--C-:B------:R-:W-:Y:S01]  /*0db0*/  FFMA R30, R48, R30, R49.reuse ;  /* 0x0000001e301e7223 */ /* 0x100fe20000000031 */
[----:B------:R-:W-:Y:S01]  /*0dc0*/  FSEL R50, R50, RZ, P5 ;  /* 0x000000ff32327208 */ /* 0x000fe20002800000 */
[----:B------:R-:W-:Y:S01]  /*0dd0*/  FFMA R28, R48, R28, R49 ;  /* 0x0000001c301c7223 */ /* 0x000fe20000000031 */
[----:B------:R-:W-:-:S02]  /*0de0*/  FSEL R40, R40, RZ, P6 ;  /* 0x000000ff28287208 */ /* 0x000fc40003000000 */
[----:B------:R-:W-:Y:S02]  /*0df0*/  FSETP.GEU.AND P5, PT, R34, RZ, PT ;  /* 0x000000ff2200720b */ /* 0x000fe40003fae000 */
[----:B------:R-:W-:Y:S01]  /*0e00*/  FSETP.GEU.AND P6, PT, R32, RZ, PT ;  /* 0x000000ff2000720b */ /* 0x000fe20003fce000 */
[----:B--2---:R-:W-:Y:S01]  /*0e10*/  IMAD.SHL.U32 R24, R42, 0x10, RZ ;  /* 0x000000102a187824 */ /* 0x004fe200078e00ff */
[----:B------:R-:W-:Y:S01]  /*0e20*/  FSEL R34, R34, RZ, P5 ;  /* 0x000000ff22227208 */ /* 0x000fe20002800000 */
[--C-:B------:R-:W-:Y:S01]  /*0e30*/  FFMA R26, R48, R26, R49.reuse ;  /* 0x0000001a301a7223 */ /* 0x100fe20000000031 */
[----:B------:R-:W-:Y:S01]  /*0e40*/  FSEL R32, R32, RZ, P6 ;  /* 0x000000ff20207208 */ /* 0x000fe20003000000 */
[--C-:B------:R-:W-:Y:S01]  /*0e50*/  FFMA R22, R48, R22, R49.reuse ;  /* 0x0000001630167223 */ /* 0x100fe20000000031 */
[----:B------:R-:W-:Y:S02]  /*0e60*/  FSETP.GEU.AND P5, PT, R30, RZ, PT ;  /* 0x000000ff1e00720b */ /* 0x000fe40003fae000 */
[----:B------:R-:W-:Y:S01]  /*0e70*/  FSETP.GEU.AND P6, PT, R28, RZ, PT ;  /* 0x000000ff1c00720b */ /* 0x000fe20003fce000 */
[--C-:B------:R-:W-:Y:S01]  /*0e80*/  FFMA R46, R48, R46, R49.reuse ;  /* 0x0000002e302e7223 */ /* 0x100fe20000000031 */
[----:B------:R-:W-:Y:S01]  /*0e90*/  LOP3.LUT R24, R24, 0xff0, RZ, 0xc0, !PT ;  /* 0x00000ff018187812 */ /* 0x000fe200078ec0ff */
[----:B------:R-:W-:Y:S01]  /*0ea0*/  FFMA R45, R48, R45, R49 ;  /* 0x0000002d302d7223 */ /* 0x000fe20000000031 */
[----:B------:R-:W-:-:S02]  /*0eb0*/  FSEL R30, R30, RZ, P5 ;  /* 0x000000ff1e1e7208 */ /* 0x000fc40002800000 */
[----:B------:R-:W-:Y:S02]  /*0ec0*/  FSEL R28, R28, RZ, P6 ;  /* 0x000000ff1c1c7208 */ /* 0x000fe40003000000 */
[----:B------:R-:W-:Y:S02]  /*0ed0*/  FSETP.GEU.AND P5, PT, R26, RZ, PT ;  /* 0x000000ff1a00720b */ /* 0x000fe40003fae000 */
[----:B------:R-:W-:Y:S02]  /*0ee0*/  FSETP.GEU.AND P6, PT, R22, RZ, PT ;  /* 0x000000ff1600720b */ /* 0x000fe40003fce000 */
[----:B------:R-:W-:Y:S01]  /*0ef0*/  LEA.HI R29, R24, UR4, RZ, 0x1e ;  /* 0x00000004181d7c11 */ /* 0x000fe2000f8ff0ff */
[--C-:B------:R-:W-:Y:S01]  /*0f00*/  FFMA R44, R48, R44, R49.reuse ;  /* 0x0000002c302c7223 */ /* 0x100fe20000000031 */
[----:B------:R-:W-:Y:S01]  /*0f10*/  FSEL R26, R26, RZ, P5 ;  /* 0x000000ff1a1a7208 */ /* 0x000fe20002800000 */
[----:B------:R-:W-:Y:S01]  /*0f20*/  FFMA R47, R48, R47, R49 ;  /* 0x0000002f302f7223 */ /* 0x000fe20000000031 */
[----:B------:R-:W-:Y:S01]  /*0f30*/  FSEL R22, R22, RZ, P6 ;  /* 0x000000ff16167208 */ /* 0x000fe20003000000 */
[----:B------:R-:W-:Y:S01]  /*0f40*/  BAR.SYNC.DEFER_BLOCKING 0x0 ;  /* 0x0000000000007b1d */ /* 0x000fe20000010000 */
[----:B------:R-:W-:-:S02]  /*0f50*/  FSETP.GEU.AND P5, PT, R46, RZ, PT ;  /* 0x000000ff2e00720b */ /* 0x000fc40003fae000 */
[C---:B------:R-:W-:Y:S01]  /*0f60*/  FSETP.GEU.AND P6, PT, R45.reuse, RZ, PT ;  /* 0x000000ff2d00720b */ /* 0x040fe20003fce000 */
[----:B------:R-:W-:Y:S01]  /*0f70*/  IMAD R29, R24, 0x4, R29 ;  /* 0x00000004181d7824 */ /* 0x000fe200078e021d */
[----:B------:R-:W-:Y:S02]  /*0f80*/  FSEL R46, R46, RZ, P5 ;  /* 0x000000ff2e2e7208 */ /* 0x000fe40002800000 */
[----:B------:R-:W-:Y:S02]  /*0f90*/  FSEL R24, R45, RZ, P6 ;  /* 0x000000ff2d187208 */ /* 0x000fe40003000000 */
[C---:B------:R-:W-:Y:S02]  /*0fa0*/  FSETP.GEU.AND P5, PT, R44.reuse, RZ, PT ;  /* 0x000000ff2c00720b */ /* 0x040fe40003fae000 */
[C---:B------:R-:W-:Y:S02]  /*0fb0*/  FSETP.GEU.AND P6, PT, R47.reuse, RZ, PT ;  /* 0x000000ff2f00720b */ /* 0x040fe40003fce000 */
[----:B------:R-:W-:Y:S01]  /*0fc0*/  FSEL R44, R44, RZ, P5 ;  /* 0x000000ff2c2c7208 */ /* 0x000fe20002800000 */
[----:B------:R0:W-:Y:S04]  /*0fd0*/  STS [R29+0x24], R28 ;  /* 0x0000241c1d007388 */ /* 0x0001e80000000800 */
[----:B------:R1:W-:Y:S01]  /*0fe0*/  STS [R29+0x14], R40 ;  /* 0x000014281d007388 */ /* 0x0003e20000000800 */
[----:B0-----:R-:W-:-:S03]  /*0ff0*/  FSEL R28, R47, RZ, P6 ;  /* 0x000000ff2f1c7208 */ /* 0x001fc60003000000 */
[----:B------:R0:W-:Y:S01]  /*1000*/  STS [R29], R20 ;  /* 0x000000141d007388 */ /* 0x0001e20000000800 */
[----:B-1----:R-:W-:-:S03]  /*1010*/  IMAD.SHL.U32 R40, R42, 0x4, RZ ;  /* 0x000000042a287824 */ /* 0x002fc600078e00ff */
[----:B------:R-:W-:Y:S04]  /*1020*/  STS [R29+0x4], R56 ;  /* 0x000004381d007388 */ /* 0x000fe80000000800 */
        /* <DEDUP_REMOVED lines=10> */
[----:B------:R1:W-:Y:S04]  /*10d0*/  STS [R29+0x38], R44 ;  /* 0x0000382c1d007388 */ /* 0x0003e80000000800 */
[----:B------:R2:W-:Y:S01]  /*10e0*/  STS [R29+0x3c], R28 ;  /* 0x00003c1c1d007388 */ /* 0x0005e20000000800 */
[----:B------:R-:W-:-:S02]  /*10f0*/  LOP3.LUT R40, R40, 0x3fc, RZ, 0xc0, !PT ;  /* 0x000003fc28287812 */ /* 0x000fc400078ec0ff */
[----:B0-----:R-:W-:Y:S02]  /*1100*/  LOP3.LUT R20, R42, 0xfc, RZ, 0xc0, !PT ;  /* 0x000000fc2a147812 */ /* 0x001fe400078ec0ff */
[----:B------:R-:W-:Y:S01]  /*1110*/  LOP3.LUT R43, R40, 0x400, RZ, 0xfc, !PT ;  /* 0x00000400282b7812 */ /* 0x000fe200078efcff */
[----:B------:R-:W-:Y:S01]  /*1120*/  IMAD.IADD R49, R38, 0x1, R31 ;  /* 0x0000000126317824 */ /* 0x000fe200078e021f */
[----:B-1----:R-:W0:Y:S02]  /*1130*/  LDC.64 R44, c[0x0][0x240] ;  /* 0x00009000ff2c7b82 */ /* 0x002e240000000a00 */
[----:B------:R-:W-:Y:S01]  /*1140*/  SHF.R.U32.HI R43, RZ, 0x4, R43 ;  /* 0x00000004ff2b7819 */ /* 0x000fe2000001162b */
[----:B------:R-:W-:Y:S01]  /*1150*/  VIADD R21, R20, UR4 ;  /* 0x0000000414157c36 */ /* 0x000fe20008000000 */
[----:B------:R-:W-:Y:S02]  /*1160*/  LOP3.LUT R47, R40, 0x800, RZ, 0xfc, !PT ;  /* 0x00000800282f7812 */ /* 0x000fe400078efcff */
[----:B------:R-:W-:-:S02]  /*1170*/  LEA R23, R43, UR4, 0x2 ;  /* 0x000000042b177c11 */ /* 0x000fc4000f8e10ff */
[C---:B------:R-:W-:Y:S02]  /*1180*/  LOP3.LUT R46, R40.reuse, 0xc00, RZ, 0xfc, !PT ;  /* 0x00000c00282e7812 */ /* 0x040fe400078efcff */
[----:B------:R-:W-:Y:S01]  /*1190*/  SHF.R.U32.HI R47, RZ, 0x4, R47 ;  /* 0x00000004ff2f7819 */ /* 0x000fe2000001162f */
[C---:B------:R-:W-:Y:S01]  /*11a0*/  IMAD R32, R40.reuse, 0x4, R23 ;  /* 0x0000000428207824 */ /* 0x040fe200078e0217 */
[----:B------:R-:W-:Y:S01]  /*11b0*/  BAR.SYNC.DEFER_BLOCKING 0x0 ;  /* 0x0000000000007b1d */ /* 0x000fe20000010000 */
[----:B------:R-:W-:Y:S02]  /*11c0*/  LEA R30, R40, R21, 0x2 ;  /* 0x00000015281e7211 */ /* 0x000fe400078e10ff */
[----:B------:R-:W-:Y:S02]  /*11d0*/  SHF.R.U32.HI R46, RZ, 0x4, R46 ;  /* 0x00000004ff2e7819 */ /* 0x000fe4000001162e */
[----:B--2---:R-:W-:Y:S02]  /*11e0*/  LEA R29, R47, UR4, 0x2 ;  /* 0x000000042f1d7c11 */ /* 0x004fe4000f8e10ff */
[----:B------:R-:W-:-:S03]  /*11f0*/  LEA R31, R46, UR4, 0x2 ;  /* 0x000000042e1f7c11 */ /* 0x000fc6000f8e10ff */
[C---:B------:R-:W-:Y:S01]  /*1200*/  IMAD R52, R40.reuse, 0x4, R29 ;  /* 0x0000000428347824 */ /* 0x040fe200078e021d */
[----:B------:R-:W-:Y:S01]  /*1210*/  LEA R53, R40, R31, 0x2 ;  /* 0x0000001f28357211 */ /* 0x000fe200078e10ff */
[----:B------:R-:W-:Y:S01]  /*1220*/  IMAD.IADD R51, R38, 0x1, R33 ;  /* 0x0000000126337824 */ /* 0x000fe200078e0221 */
[----:B------:R-:W-:Y:S04]  /*1230*/  LDS R20, [R30] ;  /* 0x000000001e147984 */ /* 0x000fe80000000800 */
[----:B------:R-:W-:Y:S04]  /*1240*/  LDS R21, [R30+0x4] ;  /* 0x000004001e157984 */ /* 0x000fe80000000800 */
[----:B------:R-:W-:Y:S04]  /*1250*/  LDS R22, [R30+0x8] ;  /* 0x000008001e167984 */ /* 0x000fe80000000800 */
[----:B------:R-:W1:Y:S04]  /*1260*/  LDS R23, [R30+0xc] ;  /* 0x00000c001e177984 */ /* 0x000e680000000800 */
[----:B------:R-:W-:Y:S04]  /*1270*/  LDS R24, [R32+0x1000] ;  /* 0x0010000020187984 */ /* 0x000fe80000000800 */
[----:B------:R-:W-:Y:S04]  /*1280*/  LDS R25, [R32+0x1004] ;  /* 0x0010040020197984 */ /* 0x000fe80000000800 */
[----:B------:R-:W-:Y:S04]  /*1290*/  LDS R26, [R32+0x1008] ;  /* 0x00100800201a7984 */ /* 0x000fe80000000800 */
[----:B------:R-:W2:Y:S04]  /*12a0*/  LDS R27, [R32+0x100c] ;  /* 0x00100c00201b7984 */ /* 0x000ea80000000800 */
[----:B------:R-:W-:Y:S04]  /*12b0*/  LDS R28, [R52+0x2000] ;  /* 0x00200000341c7984 */ /* 0x000fe80000000800 */
[----:B------:R-:W-:Y:S04]  /*12c0*/  LDS R29, [R52+0x2004] ;  /* 0x00200400341d7984 */ /* 0x000fe80000000800 */
[----:B------:R-:W-:Y:S04]  /*12d0*/  LDS R30, [R52+0x2008] ;  /* 0x00200800341e7984 */ /* 0x000fe80000000800 */
[----:B------:R-:W5:Y:S04]  /*12e0*/  LDS R31, [R52+0x200c] ;  /* 0x00200c00341f7984 */ /* 0x000f680000000800 */
[----:B------:R-:W-:Y:S04]  /*12f0*/  LDS R32, [R53+0x3000] ;  /* 0x0030000035207984 */ /* 0x000fe80000000800 */
[----:B------:R-:W-:Y:S04]  /*1300*/  LDS R33, [R53+0x3004] ;  /* 0x0030040035217984 */ /* 0x000fe80000000800 */
[----:B------:R-:W-:Y:S04]  /*1310*/  LDS R34, [R53+0x3008] ;  /* 0x0030080035227984 */ /* 0x000fe80000000800 */
[----:B------:R-:W4:Y:S01]  /*1320*/  LDS R35, [R53+0x300c] ;  /* 0x00300c0035237984 */ /* 0x000f220000000800 */
[----:B0-----:R-:W-:-:S04]  /*1330*/  IMAD.WIDE R48, R49, 0x4, R44 ;  /* 0x0000000431307825 */ /* 0x001fc800078e022c */
[----:B------:R-:W-:Y:S01]  /*1340*/  IMAD.WIDE R50, R51, 0x4, R44 ;  /* 0x0000000433327825 */ /* 0x000fe200078e022c */
[----:B-1----:R3:W-:Y:S03]  /*1350*/  @!P4 STG.E.128 desc[UR6][R48.64], R20 ;  /* 0x000000143000c986 */ /* 0x0027e6000c101d06 */
[C---:B------:R-:W-:Y:S01]  /*1360*/  IMAD.IADD R39, R38.reuse, 0x1, R39 ;  /* 0x0000000126277824 */ /* 0x040fe200078e0227 */
[----:B--2---:R0:W-:Y:S01]  /*1370*/  @!P4 STG.E.128 desc[UR6][R50.64], R24 ;  /* 0x000000183200c986 */ /* 0x0041e2000c101d06 */
[----:B------:R-:W-:Y:S02]  /*1380*/  IMAD.IADD R41, R38, 0x1, R41 ;  /* 0x0000000126297824 */ /* 0x000fe400078e0229 */
[----:B---3--:R-:W-:Y:S01]  /*1390*/  FADD R21, R21, R5 ;  /* 0x0000000515157221 */ /* 0x008fe20000000000 */
[----:B0-----:R-:W-:Y:S01]  /*13a0*/  FADD R51, R20, R4 ;  /* 0x0000000414337221 */ /* 0x001fe20000000000 */
[----:B------:R-:W-:-:S04]  /*13b0*/  IMAD.WIDE R4, R39, 0x4, R44 ;  /* 0x0000000427047825 */ /* 0x000fc800078e022c */
[----:B------:R-:W-:Y:S01]  /*13c0*/  IMAD.WIDE R44, R41, 0x4, R44 ;  /* 0x00000004292c7825 */ /* 0x000fe200078e022c */
[----:B-----5:R-:W-:Y:S01]  /*13d0*/  @!P4 STG.E.128 desc[UR6][R4.64], R28 ;  /* 0x0000001c0400c986 */ /* 0x020fe2000c101d06 */
[----:B------:R-:W-:-:S03]  /*13e0*/  SHF.R.U32.HI R49, RZ, 0x2, R42 ;  /* 0x00000002ff317819 */ /* 0x000fc6000001162a */
[----:B----4-:R-:W-:Y:S01]  /*13f0*/  @!P4 STG.E.128 desc[UR6][R44.64], R32 ;  /* 0x000000202c00c986 */ /* 0x010fe2000c101d06 */
[----:B------:R-:W-:Y:S01]  /*1400*/  IMAD.SHL.U32 R42, R42, 0x400, RZ ;  /* 0x000004002a2a7824 */ /* 0x000fe200078e00ff */
[----:B------:R-:W-:-:S04]  /*1410*/  SGXT.U32 R49, R49, 0x6 ;  /* 0x000000063131781a */ /* 0x000fc80000000000 */
[----:B------:R-:W-:-:S04]  /*1420*/  LOP3.LUT R42, R42, 0xc00, RZ, 0xc0, !PT ;  /* 0x00000c002a2a7812 */ /* 0x000fc800078ec0ff */
[C---:B------:R-:W-:Y:S02]  /*1430*/  LOP3.LUT R38, R42.reuse, 0x100, RZ, 0xfc, !PT ;  /* 0x000001002a267812 */ /* 0x040fe400078efcff */
[C---:B------:R-:W-:Y:S02]  /*1440*/  LOP3.LUT R48, R42.reuse, 0x200, RZ, 0xfc, !PT ;  /* 0x000002002a307812 */ /* 0x040fe400078efcff */
[C---:B------:R-:W-:Y:S02]  /*1450*/  LOP3.LUT R49, R42.reuse, R49, RZ, 0xfc, !PT ;  /* 0x000000312a317212 */ /* 0x040fe400078efcff */
[C---:B------:R-:W-:Y:S02]  /*1460*/  LOP3.LUT R50, R42.reuse, 0x300, RZ, 0xfc, !PT ;  /* 0x000003002a327812 */ /* 0x040fe400078efcff */
[----:B------:R-:W-:Y:S02]  /*1470*/  LEA.HI R42, R42, UR4, RZ, 0x1c ;  /* 0x000000042a2a7c11 */ /* 0x000fe4000f8fe0ff */
[----:B------:R-:W-:-:S02]  /*1480*/  LEA.HI R38, R38, UR4, RZ, 0x1c ;  /* 0x0000000426267c11 */ /* 0x000fc4000f8fe0ff */
[----:B------:R-:W-:Y:S02]  /*1490*/  LEA.HI R48, R48, UR4, RZ, 0x1c ;  /* 0x0000000430307c11 */ /* 0x000fe4000f8fe0ff */
[----:B------:R-:W-:Y:S01]  /*14a0*/  LEA.HI R50, R50, UR4, RZ, 0x1c ;  /* 0x0000000432327c11 */ /* 0x000fe2000f8fe0ff */
[C---:B------:R-:W-:Y:S01]  /*14b0*/  IMAD R42, R49.reuse, 0x4, R42 ;  /* 0x00000004312a7824 */ /* 0x040fe200078e022a */
[----:B------:R-:W-:Y:S01]  /*14c0*/  BAR.SYNC.DEFER_BLOCKING 0x0 ;  /* 0x0000000000007b1d */ /* 0x000fe20000010000 */
[C---:B------:R-:W-:Y:S01]  /*14d0*/  LEA R38, R49.reuse, R38, 0x2 ;  /* 0x0000002631267211 */ /* 0x040fe200078e10ff */
[C---:B------:R-:W-:Y:S02]  /*14e0*/  IMAD R48, R49.reuse, 0x4, R48 ;  /* 0x0000000431307824 */ /* 0x040fe400078e0230 */
[----:B------:R-:W-:Y:S01]  /*14f0*/  FADD R53, R22, R6 ;  /* 0x0000000616357221 */ /* 0x000fe20000000000 */
[----:B------:R-:W-:Y:S02]  /*1500*/  IMAD R49, R49, 0x4, R50 ;  /* 0x0000000431317824 */ /* 0x000fe400078e0232 */
[----:B------:R-:W-:Y:S01]  /*1510*/  FADD R6, R23, R7 ;  /* 0x0000000717067221 */ /* 0x000fe20000000000 */
        /* <DEDUP_REMOVED lines=10> */
[----:B------:R-:W-:Y:S04]  /*15c0*/  STS [R42], R51 ;  /* 0x000000332a007388 */ /* 0x000fe80000000800 */
[----:B------:R0:W-:Y:S04]  /*15d0*/  STS [R38+0x400], R21 ;  /* 0x0004001526007388 */ /* 0x0001e80000000800 */
[----:B------:R-:W-:Y:S04]  /*15e0*/  STS [R48+0x800], R53 ;  /* 0x0008003530007388 */ /* 0x000fe80000000800 */
[----:B------:R-:W-:Y:S01]  /*15f0*/  STS [R49+0xc00], R6 ;  /* 0x000c000631007388 */ /* 0x000fe20000000800 */
[----:B------:R-:W-:Y:S01]  /*1600*/  FADD R27, R34, R18 ;  /* 0x00000012221b7221 */ /* 0x000fe20000000000 */
[----:B------:R-:W-:Y:S01]  /*1610*/  FADD R22, R35, R19 ;  /* 0x0000001323167221 */ /* 0x000fe20000000000 */
[----:B------:R-:W-:Y:S01]  /*1620*/  LOP3.LUT R43, R43, 0x70, RZ, 0xc0, !PT ;  /* 0x000000702b2b7812 */ /* 0x000fe200078ec0ff */
[----:B------:R-:W-:Y:S01]  /*1630*/  STS [R42+0x100], R7 ;  /* 0x000100072a007388 */ /* 0x000fe20000000800 */
[----:B------:R-:W-:Y:S01]  /*1640*/  LOP3.LUT R47, R47, 0xb0, RZ, 0xc0, !PT ;  /* 0x000000b02f2f7812 */ /* 0x000fe200078ec0ff */
[----:B0-----:R-:W0:Y:S02]  /*1650*/  LDC.64 R20, c[0x0][0x248] ;  /* 0x00009200ff147b82 */ /* 0x001e240000000a00 */
[----:B------:R-:W-:Y:S04]  /*1660*/  STS [R38+0x500], R9 ;  /* 0x0005000926007388 */ /* 0x000fe80000000800 */
[----:B------:R-:W-:Y:S04]  /*1670*/  STS [R48+0x900], R23 ;  /* 0x0009001730007388 */ /* 0x000fe80000000800 */
[----:B------:R1:W-:Y:S04]  /*1680*/  STS [R49+0xd00], R8 ;  /* 0x000d000831007388 */ /* 0x0003e80000000800 */
[----:B------:R-:W-:Y:S04]  /*1690*/  STS [R42+0x200], R11 ;  /* 0x0002000b2a007388 */ /* 0x000fe80000000800 */
[----:B------:R-:W-:Y:S04]  /*16a0*/  STS [R38+0x600], R13 ;  /* 0x0006000d26007388 */ /* 0x000fe80000000800 */
[----:B------:R-:W-:Y:S04]  /*16b0*/  STS [R48+0xa00], R25 ;  /* 0x000a001930007388 */ /* 0x000fe80000000800 */
[----:B------:R-:W-:Y:S04]  /*16c0*/  STS [R49+0xe00], R10 ;  /* 0x000e000a31007388 */ /* 0x000fe80000000800 */
[----:B------:R-:W-:Y:S04]  /*16d0*/  STS [R42+0x300], R15 ;  /* 0x0003000f2a007388 */ /* 0x000fe80000000800 */
[----:B------:R0:W-:Y:S04]  /*16e0*/  STS [R38+0x700], R17 ;  /* 0x0007001126007388 */ /* 0x0001e80000000800 */
[----:B------:R-:W-:Y:S04]  /*16f0*/  STS [R48+0xb00], R27 ;  /* 0x000b001b30007388 */ /* 0x000fe80000000800 */
[----:B------:R-:W-:Y:S01]  /*1700*/  STS [R49+0xf00], R22 ;  /* 0x000f001631007388 */ /* 0x000fe20000000800 */
[----:B------:R-:W-:Y:S01]  /*1710*/  BAR.SYNC.DEFER_BLOCKING 0x0 ;  /* 0x0000000000007b1d */ /* 0x000fe20000010000 */
[----:B------:R-:W-:-:S02]  /*1720*/  VIADD R43, R43, UR4 ;  /* 0x000000042b2b7c36 */ /* 0x000fc40008000000 */
[----:B------:R-:W-:-:S03]  /*1730*/  VIADD R47, R47, UR4 ;  /* 0x000000042f2f7c36 */ /* 0x000fc60008000000 */
[C---:B-1----:R-:W-:Y:S01]  /*1740*/  LEA R8, R40.reuse, R43, 0x2 ;  /* 0x0000002b28087211 */ /* 0x042fe200078e10ff */
[----:B------:R-:W-:Y:S01]  /*1750*/  IMAD R12, R40, 0x4, R47 ;  /* 0x00000004280c7824 */ /* 0x000fe200078e022f */
[----:B------:R-:W1:Y:S04]  /*1760*/  LDS.128 R4, [R37] ;  /* 0x0000000025047984 */ /* 0x000e680000000c00 */
[----:B------:R-:W2:Y:S04]  /*1770*/  LDS.128 R8, [R8+0x1000] ;  /* 0x0010000008087984 */ /* 0x000ea80000000c00 */
[----:B------:R-:W3:Y:S01]  /*1780*/  LDS.128 R12, [R12+0x2000] ;  /* 0x002000000c0c7984 */ /* 0x000ee20000000c00 */
[----:B0-----:R-:W-:Y:S01]  /*1790*/  IMAD.WIDE R16, R36, 0x4, R20 ;  /* 0x0000000424107825 */ /* 0x001fe200078e0214 */
[----:B------:R-:W-:-:S03]  /*17a0*/  LOP3.LUT R46, R46, 0xf0, RZ, 0xc0, !PT ;  /* 0x000000f02e2e7812 */ /* 0x000fc600078ec0ff */
[----:B------:R-:W-:-:S04]  /*17b0*/  IMAD.WIDE R18, R2, 0x4, R20 ;  /* 0x0000000402127825 */ /* 0x000fc800078e0214 */
[----:B------:R-:W-:-:S04]  /*17c0*/  IMAD.WIDE R2, R3, 0x4, R20 ;  /* 0x0000000403027825 */ /* 0x000fc800078e0214 */
[----:B------:R-:W-:-:S04]  /*17d0*/  VIADD R23, R46, UR4 ;  /* 0x000000042e177c36 */ /* 0x000fc80008000000 */
[----:B------:R-:W-:Y:S01]  /*17e0*/  IMAD R23, R40, 0x4, R23 ;  /* 0x0000000428177824 */ /* 0x000fe200078e0217 */
[----:B-1----:R0:W-:Y:S04]  /*17f0*/  @!P3 STG.E.128 desc[UR6][R16.64], R4 ;  /* 0x000000041000b986 */ /* 0x0021e8000c101d06 */
[----:B--2---:R0:W-:Y:S04]  /*1800*/  @!P2 STG.E.128 desc[UR6][R18.64], R8 ;  /* 0x000000081200a986 */ /* 0x0041e8000c101d06 */
[----:B---3--:R0:W-:Y:S02]  /*1810*/  @!P1 STG.E.128 desc[UR6][R2.64], R12 ;  /* 0x0000000c02009986 */ /* 0x0081e4000c101d06 */
[----:B0-----:R-:W-:Y:S05]  /*1820*/  @P0 EXIT ;  /* 0x000000000000094d */ /* 0x001fea0003800000 */
[----:B0-----:R-:W0:Y:S01]  /*1830*/  LDS.128 R4, [R23+0x3000] ;  /* 0x0030000017047984 */ /* 0x001e220000000c00 */
[----:B------:R-:W-:-:S05]  /*1840*/  IMAD.WIDE R2, R0, 0x4, R20 ;  /* 0x0000000400027825 */ /* 0x000fca00078e0214 */
[----:B0-----:R-:W-:Y:S01]  /*1850*/  STG.E.128 desc[UR6][R2.64], R4 ;  /* 0x0000000402007986 */ /* 0x001fe2000c101d06 */
[----:B------:R-:W-:Y:S05]  /*1860*/  EXIT ;  /* 0x000000000000794d */ /* 0x000fea0003800000 */
.L_x_0:
[----:B------:R-:W-:-:S00]  /*1870*/  BRA `(.L_x_0) ;  /* 0xfffffffc00fc7947 */ /* 0x000fc0000383ffff */
[----:B------:R-:W-:-:S00]  /*1880*/  NOP ;  /* 0x0000000000007918 */ /* 0x000fc00000000000 */
[----:B------:R-:W-:-:S00]  /*1890*/  NOP ;  /* 0x0000000000007918 */ /* 0x000fc00000000000 */
[----:B------:R-:W-:-:S00]  /*18a0*/  NOP ;  /* 0x0000000000007918 */ /* 0x000fc00000000000 */
[----:B------:R-:W-:-:S00]  /*18b0*/  NOP ;  /* 0x0000000000007918 */ /* 0x000fc00000000000 */
[----:B------:R-:W-:-:S00]  /*18c0*/  NOP ;  /* 0x0000000000007918 */ /* 0x000fc00000000000 */
[----:B------:R-:W-:-:S00]  /*18d0*/  NOP ;  /* 0x0000000000007918 */ /* 0x000fc00000000000 */
[----:B------:R-:W-:-:S00]  /*18e0*/  NOP ;  /* 0x0000000000007918 */ /* 0x000fc00000000000 */
[----:B------:R-:W-:-:S00]  /*18f0*/  NOP ;  /* 0x0000000000007918 */ /* 0x000fc00000000000 */
.L_x_1:


//--------------------- .nv.global.init           --------------------------
	.section	.nv.global.init,"aw",@progbits
.nv.global.init:
	.type		_$_str,@object
	.size		_$_str,(_$_str_$_2 - _$_str)
_$_str:
        /*0000*/ 	.byte	0x5f, 0x5f, 0x43, 0x55, 0x44, 0x41, 0x5f, 0x46, 0x54, 0x5a, 0x00
	.type		_$_str_$_2,@object
	.size		_$_str_$_2,(.L_1 - _$_str_$_2)
_$_str_$_2:
        /*000b*/ 	.byte	0x5f, 0x5f, 0x43, 0x55, 0x44, 0x41, 0x5f, 0x50, 0x52, 0x45, 0x43, 0x5f, 0x53, 0x51, 0x52, 0x54
        /*001b*/ 	.byte	0x00
.L_1:


//--------------------- .nv.shared.triton_poi_fused__native_batch_norm_legit_no_training_add_relu_27 --------------------------
	.section	.nv.shared.triton_poi_fused__native_batch_norm_legit_no_training_add_relu_27,"aw",@nobits
	.sectionflags	@""
	.align	16
	.zero		1024


//--------------------- .nv.constant0.triton_poi_fused__native_batch_norm_legit_no_training_add_relu_27 --------------------------
	.section	.nv.constant0.triton_poi_fused__native_batch_norm_legit_no_training_add_relu_27,"a",@progbits
	.sectionflags	@""
	.align	4
.nv.constant0.triton_poi_fused__native_batch_norm_legit_no_training_add_relu_27:
	.zero		600
